	.headerflags	@"EF_CUDA_TEXMODE_UNIFIED EF_CUDA_64BIT_ADDRESS EF_CUDA_ACCELERATORS EF_CUDA_SM90 EF_CUDA_VIRTUAL_SM(EF_CUDA_SM90)"
	.elftype	@"ET_EXEC"


//--------------------- .nv.info                  --------------------------
	.section	.nv.info,"",@"SHT_CUDA_INFO"
	.align	4


	//----- nvinfo : EIATTR_REGCOUNT
	.align		4
        /*0000*/ 	.byte	0x04, 0x2f
        /*0002*/ 	.short	(.L_2 - .L_1)
	.align		4
.L_1:
        /*0004*/ 	.word	index@(triton_poi_fused_elu_24)
        /*0008*/ 	.word	0x0000001f


	//----- nvinfo : EIATTR_MIN_STACK_SIZE
	.align		4
.L_2:
        /*000c*/ 	.byte	0x04, 0x12
        /*000e*/ 	.short	(.L_4 - .L_3)
	.align		4
.L_3:
        /*0010*/ 	.word	index@(triton_poi_fused_elu_24)
        /*0014*/ 	.word	0x00000000


	//----- nvinfo : EIATTR_FRAME_SIZE
	.align		4
.L_4:
        /*0018*/ 	.byte	0x04, 0x11
        /*001a*/ 	.short	(.L_6 - .L_5)
	.align		4
.L_5:
        /*001c*/ 	.word	index@(triton_poi_fused_elu_24)
        /*0020*/ 	.word	0x00000000


	//----- nvinfo : EIATTR_MIN_STACK_SIZE
	.align		4
.L_6:
        /*0024*/ 	.byte	0x04, 0x12
        /*0026*/ 	.short	(.L_8 - .L_7)
	.align		4
.L_7:
        /*0028*/ 	.word	index@(triton_poi_fused_elu_24)
        /*002c*/ 	.word	0x00000000
.L_8:


//--------------------- .nv.info.triton_poi_fused_elu_24 --------------------------
	.section	.nv.info.triton_poi_fused_elu_24,"",@"SHT_CUDA_INFO"
	.sectionflags	@""
	.align	4


	//----- nvinfo : EIATTR_CUDA_API_VERSION
	.align		4
        /*0000*/ 	.byte	0x04, 0x37
        /*0002*/ 	.short	(.L_10 - .L_9)
.L_9:
        /*0004*/ 	.word	0x0000007c


	//----- nvinfo : EIATTR_KPARAM_INFO
	.align		4
.L_10:
        /*0008*/ 	.byte	0x04, 0x17
        /*000a*/ 	.short	(.L_12 - .L_11)
.L_11:
        /*000c*/ 	.word	0x00000000
        /*0010*/ 	.short	0x0003
        /*0012*/ 	.short	0x0014
        /*0014*/ 	.byte	0x00, 0xf0, 0x11, 0x00


	//----- nvinfo : EIATTR_KPARAM_INFO
	.align		4
.L_12:
        /*0018*/ 	.byte	0x04, 0x17
        /*001a*/ 	.short	(.L_14 - .L_13)
.L_13:
        /*001c*/ 	.word	0x00000000
        /*0020*/ 	.short	0x0002
        /*0022*/ 	.short	0x0010
        /*0024*/ 	.byte	0x00, 0xf0, 0x11, 0x00


	//----- nvinfo : EIATTR_KPARAM_INFO
	.align		4
.L_14:
        /*0028*/ 	.byte	0x04, 0x17
        /*002a*/ 	.short	(.L_16 - .L_15)
.L_15:
        /*002c*/ 	.word	0x00000000
        /*0030*/ 	.short	0x0001
        /*0032*/ 	.short	0x0008
        /*0034*/ 	.byte	0x00, 0xf4, 0x21, 0x00


	//----- nvinfo : EIATTR_KPARAM_INFO
	.align		4
.L_16:
        /*0038*/ 	.byte	0x04, 0x17
        /*003a*/ 	.short	(.L_18 - .L_17)
.L_17:
        /*003c*/ 	.word	0x00000000
        /*0040*/ 	.short	0x0000
        /*0042*/ 	.short	0x0000
        /*0044*/ 	.byte	0x00, 0xf4, 0x21, 0x00


	//----- nvinfo : EIATTR_SPARSE_MMA_MASK
	.align		4
.L_18:
        /*0048*/ 	.byte	0x03, 0x50
        /*004a*/ 	.short	0x0000


	//----- nvinfo : EIATTR_MAXREG_COUNT
	.align		4
        /*004c*/ 	.byte	0x03, 0x1b
        /*004e*/ 	.short	0x00ff


	//----- nvinfo : EIATTR_EXIT_INSTR_OFFSETS
	.align		4
        /*0050*/ 	.byte	0x04, 0x1c
        /*0052*/ 	.short	(.L_20 - .L_19)


	//   ....[0]....
.L_19:
        /*0054*/ 	.word	0x000012e0


	//   ....[1]....
        /*0058*/ 	.word	0x00001330


	//----- nvinfo : EIATTR_REQNTID
	.align		4
.L_20:
        /*005c*/ 	.byte	0x04, 0x10
        /*005e*/ 	.short	(.L_22 - .L_21)
.L_21:
        /*0060*/ 	.word	0x00000080
        /*0064*/ 	.word	0x00000001
        /*0068*/ 	.word	0x00000001


	//----- nvinfo : EIATTR_CBANK_PARAM_SIZE
	.align		4
.L_22:
        /*006c*/ 	.byte	0x03, 0x19
        /*006e*/ 	.short	0x0018


	//----- nvinfo : EIATTR_PARAM_CBANK
	.align		4
        /*0070*/ 	.byte	0x04, 0x0a
        /*0072*/ 	.short	(.L_24 - .L_23)
	.align		4
.L_23:
        /*0074*/ 	.word	index@(.nv.constant0.triton_poi_fused_elu_24)
        /*0078*/ 	.short	0x0210
        /*007a*/ 	.short	0x0018


	//----- nvinfo : EIATTR_SW_WAR
	.align		4
.L_24:
        /*007c*/ 	.byte	0x04, 0x36
        /*007e*/ 	.short	(.L_26 - .L_25)
.L_25:
        /*0080*/ 	.word	0x00000008
.L_26:


//--------------------- .nv.callgraph             --------------------------
	.section	.nv.callgraph,"",@"SHT_CUDA_CALLGRAPH"
	.align	4
	.sectionentsize	8
	.align		4
        /*0000*/ 	.word	0x00000000
	.align		4
        /*0004*/ 	.word	0xffffffff
	.align		4
        /*0008*/ 	.word	0x00000000
	.align		4
        /*000c*/ 	.word	0xfffffffe
	.align		4
        /*0010*/ 	.word	0x00000000
	.align		4
        /*0014*/ 	.word	0xfffffffd
	.align		4
        /*0018*/ 	.word	0x00000000
	.align		4
        /*001c*/ 	.word	0xfffffffc


//--------------------- .nv.constant4             --------------------------
	.section	.nv.constant4,"a",@progbits
	.align	8
	.align		8
.nv.constant4:
        /*0000*/ 	.dword	_$_str


//--------------------- .text.triton_poi_fused_elu_24 --------------------------
	.section	.text.triton_poi_fused_elu_24,"ax",@progbits
	.sectionflags	@"SHF_BARRIERS=1"
	.align	128
        .global         triton_poi_fused_elu_24
        .type           triton_poi_fused_elu_24,@function
        .size           triton_poi_fused_elu_24,(.L_x_1 - triton_poi_fused_elu_24)
        .other          triton_poi_fused_elu_24,@"STO_CUDA_ENTRY STV_DEFAULT"
triton_poi_fused_elu_24:
.text.triton_poi_fused_elu_24:
[----:B------:R-:W0:Y:S02]  /*0000*/  LDC R1, c[0x0][0x28] ;  /* 0x00000a00ff017b82 */ /* 0x000e240000000800 */
[----:B------:R-:W1:Y:S01]  /*0010*/  S2R R3, SR_CTAID.X ;  /* 0x0000000000037919 */ /* 0x000e620000002500 */
[----:B------:R-:W2:Y:S01]  /*0020*/  LDC.64 R4, c[0x0][0x210] ;  /* 0x00008400ff047b82 */ /* 0x000ea20000000a00 */
[----:B------:R-:W-:Y:S02]  /*0030*/  CS2R R8, SRZ ;  /* 0x0000000000087805 */ /* 0x000fe4000001ff00 */
[----:B------:R-:W-:Y:S01]  /*0040*/  CS2R R10, SRZ ;  /* 0x00000000000a7805 */ /* 0x000fe2000001ff00 */
[----:B------:R-:W3:Y:S01]  /*0050*/  S2R R17, SR_TID.X ;  /* 0x0000000000117919 */ /* 0x000ee20000002100 */
[----:B------:R-:W-:Y:S01]  /*0060*/  ULDC.64 UR6, c[0x0][0x208] ;  /* 0x0000820000067ab9 */ /* 0x000fe20000000a00 */
[----:B------:R-:W4:Y:S01]  /*0070*/  S2R R2, SR_CTAID.Y ;  /* 0x0000000000027919 */ /* 0x000f220000002600 */
[----:B-1----:R-:W-:Y:S02]  /*0080*/  IMAD.SHL.U32 R3, R3, 0x20, RZ ;  /* 0x0000002003037824 */ /* 0x002fe400078e00ff */
[----:B---3--:R-:W-:Y:S01]  /*0090*/  IMAD.SHL.U32 R0, R17, 0x4, RZ ;  /* 0x0000000411007824 */ /* 0x008fe200078e00ff */
[----:B------:R-:W-:Y:S01]  /*00a0*/  SHF.R.U32.HI R7, RZ, 0x3, R17 ;  /* 0x00000003ff077819 */ /* 0x000fe20000011611 */
[----:B----4-:R-:W-:-:S03]  /*00b0*/  IMAD.SHL.U32 R2, R2, 0x20, RZ ;  /* 0x0000002002027824 */ /* 0x010fc600078e00ff */
[----:B------:R-:W-:Y:S02]  /*00c0*/  LOP3.LUT R6, R3, 0x1c, R0, 0xf8, !PT ;  /* 0x0000001c03067812 */ /* 0x000fe400078ef800 */
[----:B------:R-:W-:Y:S02]  /*00d0*/  SGXT.U32 R7, R7, 0x4 ;  /* 0x000000040707781a */ /* 0x000fe40000000000 */
[----:B------:R-:W-:Y:S02]  /*00e0*/  ISETP.GE.AND P0, PT, R6, 0x100, PT ;  /* 0x000001000600780c */ /* 0x000fe40003f06270 */
[----:B------:R-:W-:-:S04]  /*00f0*/  LOP3.LUT R0, R2, R7, RZ, 0xfc, !PT ;  /* 0x0000000702007212 */ /* 0x000fc800078efcff */
[C---:B------:R-:W-:Y:S01]  /*0100*/  ISETP.LT.AND P1, PT, R0.reuse, 0x200, !P0 ;  /* 0x000002000000780c */ /* 0x040fe20004721270 */
[----:B------:R-:W-:-:S04]  /*0110*/  IMAD R13, R0, 0x100, R6 ;  /* 0x00000100000d7824 */ /* 0x000fc800078e0206 */
[----:B--2---:R-:W-:-:S08]  /*0120*/  IMAD.WIDE R12, R13, 0x4, R4 ;  /* 0x000000040d0c7825 */ /* 0x004fd000078e0204 */
[----:B------:R-:W2:Y:S01]  /*0130*/  @P1 LDG.E.EL.128 R8, desc[UR6][R12.64] ;  /* 0x000000060c081981 */ /* 0x000ea2000c2e1d00 */
[----:B------:R-:W-:-:S04]  /*0140*/  LOP3.LUT R7, R2, 0x10, R7, 0xfe, !PT ;  /* 0x0000001002077812 */ /* 0x000fc800078efe07 */
[C---:B------:R-:W-:Y:S02]  /*0150*/  ISETP.LT.AND P0, PT, R7.reuse, 0x200, !P0 ;  /* 0x000002000700780c */ /* 0x040fe40004701270 */
[----:B------:R-:W-:Y:S02]  /*0160*/  LEA R15, R7, R6, 0x8 ;  /* 0x00000006070f7211 */ /* 0x000fe400078e40ff */
[----:B------:R-:W-:-:S03]  /*0170*/  CS2R R6, SRZ ;  /* 0x0000000000067805 */ /* 0x000fc6000001ff00 */
[----:B------:R-:W-:Y:S01]  /*0180*/  IMAD.WIDE R14, R15, 0x4, R4 ;  /* 0x000000040f0e7825 */ /* 0x000fe200078e0204 */
[----:B------:R-:W-:-:S06]  /*0190*/  CS2R R4, SRZ ;  /* 0x0000000000047805 */ /* 0x000fcc000001ff00 */
[----:B------:R1:W3:Y:S01]  /*01a0*/  @P0 LDG.E.EL.128 R4, desc[UR6][R14.64] ;  /* 0x000000060e040981 */ /* 0x0002e2000c2e1d00 */
[----:B------:R-:W-:Y:S01]  /*01b0*/  IMAD.MOV.U32 R16, RZ, RZ, 0x3ab5ebe6 ;  /* 0x3ab5ebe6ff107424 */ /* 0x000fe200078e00ff */
[----:B------:R-:W4:Y:S01]  /*01c0*/  S2UR UR5, SR_CgaCtaId ;  /* 0x00000000000579c3 */ /* 0x000f220000008800 */
[----:B------:R-:W-:Y:S02]  /*01d0*/  UMOV UR4, 0x400 ;  /* 0x0000040000047882 */ /* 0x000fe40000000000 */
[----:B----4-:R-:W-:Y:S01]  /*01e0*/  UPRMT UR4, UR5, 0x654, UR4 ;  /* 0x0000065405047896 */ /* 0x010fe20008000004 */
[C---:B--2---:R-:W-:Y:S01]  /*01f0*/  FMUL R0, R8.reuse, 1.4426950216293334961 ;  /* 0x3fb8aa3b08007820 */ /* 0x044fe20000400000 */
[C---:B------:R-:W-:Y:S01]  /*0200*/  FMUL R18, R9.reuse, 1.4426950216293334961 ;  /* 0x3fb8aa3b09127820 */ /* 0x040fe20000400000 */
[----:B------:R-:W-:Y:S01]  /*0210*/  FADD.FTZ R12, |R8|, -RZ ;  /* 0x800000ff080c7221 */ /* 0x000fe20000010200 */
[----:B------:R-:W-:Y:S01]  /*0220*/  FADD.FTZ R13, |R9|, -RZ ;  /* 0x800000ff090d7221 */ /* 0x000fe20000010200 */
[----:B------:R-:W-:-:S02]  /*0230*/  FMUL R21, R10, 1.4426950216293334961 ;  /* 0x3fb8aa3b0a157820 */ /* 0x000fc40000400000 */
[----:B------:R-:W2:Y:S01]  /*0240*/  FRND R0, R0 ;  /* 0x0000000000007307 */ /* 0x000ea20000201000 */
[----:B------:R-:W-:Y:S02]  /*0250*/  FSETP.GEU.AND P0, PT, R12, 0.40999999642372131348, PT ;  /* 0x3ed1eb850c00780b */ /* 0x000fe40003f0e000 */
[----:B------:R-:W-:-:S05]  /*0260*/  FSETP.GEU.AND P1, PT, R13, 0.40999999642372131348, PT ;  /* 0x3ed1eb850d00780b */ /* 0x000fca0003f2e000 */
[----:B------:R-:W4:Y:S01]  /*0270*/  FRND R18, R18 ;  /* 0x0000001200127307 */ /* 0x000f220000201000 */
[----:B--2---:R-:W-:-:S07]  /*0280*/  FSEL R19, R0, RZ, P0 ;  /* 0x000000ff00137208 */ /* 0x004fce0000000000 */
[----:B------:R-:W-:Y:S01]  /*0290*/  FRND R21, R21 ;  /* 0x0000001500157307 */ /* 0x000fe20000201000 */
[C---:B------:R-:W-:Y:S01]  /*02a0*/  FSETP.NEU.AND P4, PT, R19.reuse, 128, PT ;  /* 0x430000001300780b */ /* 0x040fe20003f8d000 */
[----:B------:R-:W-:Y:S01]  /*02b0*/  FFMA.FTZ R12, -R19, 0.693145751953125, R8 ;  /* 0x3f317200130c7823 */ /* 0x000fe20000010108 */
[----:B----4-:R-:W-:-:S03]  /*02c0*/  FSEL R22, R18, RZ, P1 ;  /* 0x000000ff12167208 */ /* 0x010fc60000800000 */
[C---:B------:R-:W-:Y:S01]  /*02d0*/  FFMA.FTZ R13, -R19.reuse, 1.428606765330187045e-06, R12 ;  /* 0x35bfbe8e130d7823 */ /* 0x040fe2000001010c */
[----:B------:R-:W-:Y:S02]  /*02e0*/  FSEL R20, R19, 127, P4 ;  /* 0x42fe000013147808 */ /* 0x000fe40002000000 */
[C---:B------:R-:W-:Y:S01]  /*02f0*/  FSETP.NEU.AND P2, PT, R22.reuse, 128, PT ;  /* 0x430000001600780b */ /* 0x040fe20003f4d000 */
[C---:B-1----:R-:W-:Y:S01]  /*0300*/  FFMA.FTZ R15, -R22.reuse, 0.693145751953125, R9 ;  /* 0x3f317200160f7823 */ /* 0x042fe20000010109 */
[----:B------:R-:W-:Y:S01]  /*0310*/  FFMA.FTZ R12, R13, R16, 0.0083824126049876213074 ;  /* 0x3c0956630d0c7423 */ /* 0x000fe20000010010 */
[----:B------:R-:W-:Y:S01]  /*0320*/  FSEL R26, R19, 127, P4 ;  /* 0x42fe0000131a7808 */ /* 0x000fe20002000000 */
[----:B------:R-:W1:Y:S01]  /*0330*/  MUFU.EX2 R20, R20 ;  /* 0x0000001400147308 */ /* 0x000e620000000800 */
[C---:B------:R-:W-:Y:S01]  /*0340*/  FFMA.FTZ R15, -R22.reuse, 1.428606765330187045e-06, R15 ;  /* 0x35bfbe8e160f7823 */ /* 0x040fe2000001010f */
[C---:B------:R-:W-:Y:S01]  /*0350*/  FSEL R18, R22.reuse, 127, P2 ;  /* 0x42fe000016127808 */ /* 0x040fe20001000000 */
[----:B------:R-:W-:Y:S01]  /*0360*/  FFMA.FTZ R14, R13, R12, 0.041667830199003219604 ;  /* 0x3d2aabe30d0e7423 */ /* 0x000fe2000001000c */
[----:B------:R-:W-:Y:S01]  /*0370*/  FSEL R22, R22, 127, P2 ;  /* 0x42fe000016167808 */ /* 0x000fe20001000000 */
[----:B------:R-:W-:Y:S01]  /*0380*/  FFMA.FTZ R0, R15, R16, 0.0083824126049876213074 ;  /* 0x3c0956630f007423 */ /* 0x000fe20000010010 */
[----:B------:R-:W-:Y:S01]  /*0390*/  FSETP.GT.AND P5, PT, R26, 128, PT ;  /* 0x430000001a00780b */ /* 0x000fe20003fa4000 */
[----:B------:R-:W-:Y:S01]  /*03a0*/  FFMA.FTZ R14, R13, R14, 0.16666397452354431152 ;  /* 0x3e2aa9f60d0e7423 */ /* 0x000fe2000001000e */
[----:B------:R-:W2:Y:S01]  /*03b0*/  MUFU.EX2 R18, R18 ;  /* 0x0000001200127308 */ /* 0x000ea20000000800 */
[----:B------:R-:W-:Y:S01]  /*03c0*/  FFMA.FTZ R0, R15, R0, 0.041667830199003219604 ;  /* 0x3d2aabe30f007423 */ /* 0x000fe20000010000 */
[C---:B------:R-:W-:Y:S01]  /*03d0*/  FSETP.GEU.AND P3, PT, R22.reuse, -25, PT ;  /* 0xc1c800001600780b */ /* 0x040fe20003f6e000 */
[----:B------:R-:W-:Y:S01]  /*03e0*/  FFMA.FTZ R14, R13, R14, 0.49999994039535522461 ;  /* 0x3efffffe0d0e7423 */ /* 0x000fe2000001000e */
[----:B------:R-:W-:Y:S01]  /*03f0*/  FSETP.GT.AND P6, PT, R22, 128, PT ;  /* 0x430000001600780b */ /* 0x000fe20003fc4000 */
[----:B------:R-:W-:Y:S01]  /*0400*/  FFMA.FTZ R12, R15, R0, 0.16666397452354431152 ;  /* 0x3e2aa9f60f0c7423 */ /* 0x000fe20000010000 */
[----:B------:R-:W-:Y:S01]  /*0410*/  FADD.FTZ R0, |R10|, -RZ ;  /* 0x800000ff0a007221 */ /* 0x000fe20000010200 */
[----:B------:R-:W-:Y:S01]  /*0420*/  FMUL R14, R13, R14 ;  /* 0x0000000e0d0e7220 */ /* 0x000fe20000400000 */
[----:B-1----:R-:W-:Y:S01]  /*0430*/  FADD R27, R20, -1 ;  /* 0xbf800000141b7421 */ /* 0x002fe20000000000 */
[----:B------:R-:W-:-:S02]  /*0440*/  FFMA.FTZ R12, R15, R12, 0.49999994039535522461 ;  /* 0x3efffffe0f0c7423 */ /* 0x000fc4000001000c */
[----:B------:R-:W-:Y:S01]  /*0450*/  FFMA.FTZ R25, R13, R14, R13 ;  /* 0x0000000e0d197223 */ /* 0x000fe2000001000d */
[----:B------:R-:W-:Y:S01]  /*0460*/  FSETP.GEU.AND P0, PT, R0, 0.40999999642372131348, PT ;  /* 0x3ed1eb850000780b */ /* 0x000fe20003f0e000 */
[----:B------:R-:W-:Y:S01]  /*0470*/  FMUL R12, R15, R12 ;  /* 0x0000000c0f0c7220 */ /* 0x000fe20000400000 */
[----:B------:R-:W-:Y:S01]  /*0480*/  IMAD.SHL.U32 R13, R17, 0x80, RZ ;  /* 0x00000080110d7824 */ /* 0x000fe200078e00ff */
[----:B------:R-:W-:Y:S01]  /*0490*/  SHF.R.U32.HI R0, RZ, 0x3, R17 ;  /* 0x00000003ff007819 */ /* 0x000fe20000011611 */
[----:B--2---:R-:W-:Y:S01]  /*04a0*/  FADD R23, R18, -1 ;  /* 0xbf80000012177421 */ /* 0x004fe20000000000 */
[----:B------:R-:W-:Y:S01]  /*04b0*/  FFMA.FTZ R15, R15, R12, R15 ;  /* 0x0000000c0f0f7223 */ /* 0x000fe2000001000f */
[----:B------:R-:W-:Y:S01]  /*04c0*/  FFMA.FTZ R20, R20, R25, R27 ;  /* 0x0000001914147223 */ /* 0x000fe2000001001b */
[----:B------:R-:W-:Y:S02]  /*04d0*/  SGXT.U32 R0, R0, 0x4 ;  /* 0x000000040000781a */ /* 0x000fe40000000000 */
[----:B------:R-:W-:Y:S01]  /*04e0*/  LOP3.LUT R13, R13, 0x380, RZ, 0xc0, !PT ;  /* 0x000003800d0d7812 */ /* 0x000fe200078ec0ff */
[----:B------:R-:W-:Y:S01]  /*04f0*/  FFMA.FTZ R18, R18, R15, R23 ;  /* 0x0000000f12127223 */ /* 0x000fe20000010017 */
[----:B------:R-:W-:-:S02]  /*0500*/  @!P4 FADD R20, R20, R20 ;  /* 0x000000141414c221 */ /* 0x000fc40000000000 */
[C---:B------:R-:W-:Y:S01]  /*0510*/  LOP3.LUT R14, R13.reuse, R0, RZ, 0xfc, !PT ;  /* 0x000000000d0e7212 */ /* 0x040fe200078efcff */
[----:B------:R-:W-:Y:S01]  /*0520*/  @!P2 FADD R18, R18, R18 ;  /* 0x000000121212a221 */ /* 0x000fe20000000000 */
[C---:B------:R-:W-:Y:S02]  /*0530*/  LOP3.LUT R12, R13.reuse, 0x20, RZ, 0xfc, !PT ;  /* 0x000000200d0c7812 */ /* 0x040fe400078efcff */
[C---:B------:R-:W-:Y:S02]  /*0540*/  LEA.HI R15, R13.reuse, UR4, RZ, 0x1f ;  /* 0x000000040d0f7c11 */ /* 0x040fe4000f8ff8ff */
[C---:B------:R-:W-:Y:S02]  /*0550*/  LOP3.LUT R24, R13.reuse, 0x40, RZ, 0xfc, !PT ;  /* 0x000000400d187812 */ /* 0x040fe400078efcff */
[----:B------:R-:W-:Y:S01]  /*0560*/  LOP3.LUT R25, R13, 0x60, RZ, 0xfc, !PT ;  /* 0x000000600d197812 */ /* 0x000fe200078efcff */
[----:B------:R-:W-:Y:S01]  /*0570*/  IMAD R13, R14, 0x4, R15 ;  /* 0x000000040e0d7824 */ /* 0x000fe200078e020f */
[----:B------:R-:W-:-:S02]  /*0580*/  LEA.HI R23, R12, UR4, RZ, 0x1f ;  /* 0x000000040c177c11 */ /* 0x000fc4000f8ff8ff */
[----:B------:R-:W-:Y:S01]  /*0590*/  LEA.HI R15, R24, UR4, RZ, 0x1f ;  /* 0x00000004180f7c11 */ /* 0x000fe2000f8ff8ff */
[----:B------:R-:W-:Y:S01]  /*05a0*/  FADD.FTZ R24, |R11|, -RZ ;  /* 0x800000ff0b187221 */ /* 0x000fe20000010200 */
[----:B------:R-:W-:Y:S02]  /*05b0*/  LEA.HI R25, R25, UR4, RZ, 0x1f ;  /* 0x0000000419197c11 */ /* 0x000fe4000f8ff8ff */
[C---:B------:R-:W-:Y:S01]  /*05c0*/  LEA R12, R14.reuse, R23, 0x2 ;  /* 0x000000170e0c7211 */ /* 0x040fe200078e10ff */
[----:B------:R-:W-:Y:S01]  /*05d0*/  FMUL R23, R11, 1.4426950216293334961 ;  /* 0x3fb8aa3b0b177820 */ /* 0x000fe20000400000 */
[C---:B------:R-:W-:Y:S02]  /*05e0*/  IMAD R15, R14.reuse, 0x4, R15 ;  /* 0x000000040e0f7824 */ /* 0x040fe400078e020f */
[----:B------:R-:W-:Y:S01]  /*05f0*/  IMAD R14, R14, 0x4, R25 ;  /* 0x000000040e0e7824 */ /* 0x000fe200078e0219 */
[----:B------:R-:W-:Y:S02]  /*0600*/  FSEL R25, R21, RZ, P0 ;  /* 0x000000ff15197208 */ /* 0x000fe40000000000 */
[----:B------:R-:W1:Y:S01]  /*0610*/  FRND R23, R23 ;  /* 0x0000001700177307 */ /* 0x000e620000201000 */
[----:B------:R-:W-:-:S02]  /*0620*/  FSETP.GEU.AND P0, PT, R24, 0.40999999642372131348, PT ;  /* 0x3ed1eb851800780b */ /* 0x000fc40003f0e000 */
[C---:B------:R-:W-:Y:S01]  /*0630*/  FFMA.FTZ R24, -R25.reuse, 0.693145751953125, R10 ;  /* 0x3f31720019187823 */ /* 0x040fe2000001010a */
[----:B------:R-:W-:-:S03]  /*0640*/  FSETP.NEU.AND P1, PT, R25, 128, PT ;  /* 0x430000001900780b */ /* 0x000fc60003f2d000 */
[C---:B------:R-:W-:Y:S01]  /*0650*/  FFMA.FTZ R21, -R25.reuse, 1.428606765330187045e-06, R24 ;  /* 0x35bfbe8e19157823 */ /* 0x040fe20000010118 */
[----:B------:R-:W-:-:S03]  /*0660*/  FSEL R19, R25, 127, P1 ;  /* 0x42fe000019137808 */ /* 0x000fc60000800000 */
[----:B------:R-:W-:Y:S01]  /*0670*/  FFMA.FTZ R24, R21, R16, 0.0083824126049876213074 ;  /* 0x3c09566315187423 */ /* 0x000fe20000010010 */
[----:B-1----:R-:W-:-:S03]  /*0680*/  FSEL R22, R23, RZ, P0 ;  /* 0x000000ff17167208 */ /* 0x002fc60000000000 */
[C---:B------:R-:W-:Y:S01]  /*0690*/  FFMA.FTZ R24, R21.reuse, R24, 0.041667830199003219604 ;  /* 0x3d2aabe315187423 */ /* 0x040fe20000010018 */
[----:B------:R-:W1:Y:S01]  /*06a0*/  MUFU.EX2 R23, R19 ;  /* 0x0000001300177308 */ /* 0x000e620000000800 */
[----:B------:R-:W-:Y:S02]  /*06b0*/  FSETP.GEU.AND P0, PT, R26, -25, PT ;  /* 0xc1c800001a00780b */ /* 0x000fe40003f0e000 */
[----:B------:R-:W-:Y:S01]  /*06c0*/  FFMA.FTZ R24, R21, R24, 0.16666397452354431152 ;  /* 0x3e2aa9f615187423 */ /* 0x000fe20000010018 */
[----:B------:R-:W-:-:S03]  /*06d0*/  FSETP.NEU.AND P2, PT, R22, 128, PT ;  /* 0x430000001600780b */ /* 0x000fc60003f4d000 */
[----:B------:R-:W-:-:S04]  /*06e0*/  FFMA.FTZ R24, R21, R24, 0.49999994039535522461 ;  /* 0x3efffffe15187423 */ /* 0x000fc80000010018 */
[----:B------:R-:W-:Y:S01]  /*06f0*/  FMUL R26, R21, R24 ;  /* 0x00000018151a7220 */ /* 0x000fe20000400000 */
[----:B------:R-:W-:Y:S02]  /*0700*/  FSEL R24, R18, +INF , !P6 ;  /* 0x7f80000012187808 */ /* 0x000fe40007000000 */
[----:B------:R-:W-:Y:S01]  /*0710*/  FSETP.NEU.AND P6, PT, R9, RZ, PT ;  /* 0x000000ff0900720b */ /* 0x000fe20003fcd000 */
[----:B------:R-:W-:Y:S01]  /*0720*/  FFMA.FTZ R26, R21, R26, R21 ;  /* 0x0000001a151a7223 */ /* 0x000fe20000010015 */
[----:B-1----:R-:W-:-:S04]  /*0730*/  FADD R18, R23, -1 ;  /* 0xbf80000017127421 */ /* 0x002fc80000000000 */
[----:B------:R-:W-:Y:S01]  /*0740*/  FFMA.FTZ R21, R23, R26, R18 ;  /* 0x0000001a17157223 */ /* 0x000fe20000010012 */
[C---:B------:R-:W-:Y:S01]  /*0750*/  FFMA.FTZ R23, -R22.reuse, 0.693145751953125, R11 ;  /* 0x3f31720016177823 */ /* 0x040fe2000001010b */
[----:B------:R-:W-:Y:S02]  /*0760*/  FADD R18, R9, R9 ;  /* 0x0000000909127221 */ /* 0x000fe40000000000 */
[----:B------:R-:W-:Y:S01]  /*0770*/  @!P1 FADD R21, R21, R21 ;  /* 0x0000001515159221 */ /* 0x000fe20000000000 */
[C---:B------:R-:W-:Y:S01]  /*0780*/  FFMA.FTZ R23, -R22.reuse, 1.428606765330187045e-06, R23 ;  /* 0x35bfbe8e16177823 */ /* 0x040fe20000010117 */
[----:B------:R-:W-:Y:S02]  /*0790*/  FSEL R22, R22, 127, P2 ;  /* 0x42fe000016167808 */ /* 0x000fe40001000000 */
[----:B------:R-:W-:Y:S01]  /*07a0*/  @P6 FSEL R18, R24, -1, P3 ;  /* 0xbf80000018126808 */ /* 0x000fe20001800000 */
[----:B------:R-:W-:Y:S01]  /*07b0*/  FFMA.FTZ R24, R23, R16, 0.0083824126049876213074 ;  /* 0x3c09566317187423 */ /* 0x000fe20000010010 */
[----:B------:R-:W-:-:S02]  /*07c0*/  FSETP.GEU.AND P3, PT, R22, -25, PT ;  /* 0xc1c800001600780b */ /* 0x000fc40003f6e000 */
[----:B------:R-:W-:Y:S01]  /*07d0*/  FSETP.GT.AND P4, PT, R22, 128, PT ;  /* 0x430000001600780b */ /* 0x000fe20003f84000 */
[----:B------:R-:W-:Y:S01]  /*07e0*/  FFMA.FTZ R24, R23, R24, 0.041667830199003219604 ;  /* 0x3d2aabe317187423 */ /* 0x000fe20000010018 */
[----:B------:R-:W1:Y:S01]  /*07f0*/  MUFU.EX2 R22, R22 ;  /* 0x0000001600167308 */ /* 0x000e620000000800 */
[----:B------:R-:W-:Y:S02]  /*0800*/  FSETP.NEU.AND P6, PT, R11, RZ, PT ;  /* 0x000000ff0b00720b */ /* 0x000fe40003fcd000 */
[----:B------:R-:W-:Y:S01]  /*0810*/  FFMA.FTZ R24, R23, R24, 0.16666397452354431152 ;  /* 0x3e2aa9f617187423 */ /* 0x000fe20000010018 */
[----:B------:R-:W-:-:S03]  /*0820*/  FSETP.NEU.AND P1, PT, R10, RZ, PT ;  /* 0x000000ff0a00720b */ /* 0x000fc60003f2d000 */
[----:B------:R-:W-:-:S04]  /*0830*/  FFMA.FTZ R24, R23, R24, 0.49999994039535522461 ;  /* 0x3efffffe17187423 */ /* 0x000fc80000010018 */
[----:B------:R-:W-:-:S04]  /*0840*/  FMUL R24, R23, R24 ;  /* 0x0000001817187220 */ /* 0x000fc80000400000 */
[----:B------:R-:W-:Y:S01]  /*0850*/  FFMA.FTZ R23, R23, R24, R23 ;  /* 0x0000001817177223 */ /* 0x000fe20000010017 */
[----:B-1----:R-:W-:Y:S01]  /*0860*/  FADD R25, R22, -1 ;  /* 0xbf80000016197421 */ /* 0x002fe20000000000 */
[----:B------:R-:W-:Y:S01]  /*0870*/  FSEL R24, R20, +INF , !P5 ;  /* 0x7f80000014187808 */ /* 0x000fe20006800000 */
[----:B------:R-:W-:Y:S01]  /*0880*/  FADD R20, R11, R11 ;  /* 0x0000000b0b147221 */ /* 0x000fe20000000000 */
[----:B------:R-:W-:Y:S01]  /*0890*/  FSETP.NEU.AND P5, PT, R8, RZ, PT ;  /* 0x000000ff0800720b */ /* 0x000fe20003fad000 */
[----:B------:R-:W-:Y:S01]  /*08a0*/  FFMA.FTZ R26, R22, R23, R25 ;  /* 0x00000017161a7223 */ /* 0x000fe20000010019 */
[----:B---3--:R-:W-:Y:S01]  /*08b0*/  FMUL R25, R4, 1.4426950216293334961 ;  /* 0x3fb8aa3b04197820 */ /* 0x008fe20000400000 */
[----:B------:R-:W-:Y:S02]  /*08c0*/  FADD R23, R8, R8 ;  /* 0x0000000808177221 */ /* 0x000fe40000000000 */
[----:B------:R-:W-:Y:S01]  /*08d0*/  @!P2 FADD R26, R26, R26 ;  /* 0x0000001a1a1aa221 */ /* 0x000fe20000000000 */
[----:B------:R-:W1:Y:S01]  /*08e0*/  FRND R22, R25 ;  /* 0x0000001900167307 */ /* 0x000e620000201000 */
[----:B------:R-:W-:-:S03]  /*08f0*/  FSETP.GEU.AND P2, PT, R19, -25, PT ;  /* 0xc1c800001300780b */ /* 0x000fc60003f4e000 */
[----:B------:R-:W-:Y:S02]  /*0900*/  FSEL R26, R26, +INF , !P4 ;  /* 0x7f8000001a1a7808 */ /* 0x000fe40006000000 */
[----:B------:R-:W-:Y:S01]  /*0910*/  FSETP.GT.AND P4, PT, R19, 128, PT ;  /* 0x430000001300780b */ /* 0x000fe20003f84000 */
[----:B------:R-:W-:Y:S01]  /*0920*/  FADD R19, R10, R10 ;  /* 0x0000000a0a137221 */ /* 0x000fe20000000000 */
[----:B------:R-:W-:Y:S01]  /*0930*/  @P5 FSEL R23, R24, -1, P0 ;  /* 0xbf80000018175808 */ /* 0x000fe20000000000 */
[----:B------:R-:W-:Y:S01]  /*0940*/  FADD.FTZ R24, |R4|, -RZ ;  /* 0x800000ff04187221 */ /* 0x000fe20000010200 */
[----:B------:R-:W-:Y:S02]  /*0950*/  @P6 FSEL R20, R26, -1, P3 ;  /* 0xbf8000001a146808 */ /* 0x000fe40001800000 */
[----:B------:R-:W-:Y:S02]  /*0960*/  FSEL R21, R21, +INF , !P4 ;  /* 0x7f80000015157808 */ /* 0x000fe40006000000 */
[----:B------:R-:W-:Y:S01]  /*0970*/  FSETP.GEU.AND P3, PT, R24, 0.40999999642372131348, PT ;  /* 0x3ed1eb851800780b */ /* 0x000fe20003f6e000 */
[----:B------:R-:W-:Y:S01]  /*0980*/  FMUL R24, R5, 1.4426950216293334961 ;  /* 0x3fb8aa3b05187820 */ /* 0x000fe20000400000 */
[----:B------:R-:W-:-:S02]  /*0990*/  FSETP.GT.AND P0, PT, R11, RZ, PT ;  /* 0x000000ff0b00720b */ /* 0x000fc40003f04000 */
[----:B-1----:R-:W-:Y:S02]  /*09a0*/  FSEL R25, R22, RZ, P3 ;  /* 0x000000ff16197208 */ /* 0x002fe40001800000 */
[----:B------:R-:W-:Y:S02]  /*09b0*/  @P1 FSEL R19, R21, -1, P2 ;  /* 0xbf80000015131808 */ /* 0x000fe40001000000 */
[----:B------:R-:W-:Y:S01]  /*09c0*/  FSEL R21, R11, R20, P0 ;  /* 0x000000140b157208 */ /* 0x000fe20000000000 */
[C---:B------:R-:W-:Y:S01]  /*09d0*/  FFMA.FTZ R20, -R25.reuse, 0.693145751953125, R4 ;  /* 0x3f31720019147823 */ /* 0x040fe20000010104 */
[C---:B------:R-:W-:Y:S01]  /*09e0*/  FSETP.GT.AND P0, PT, R8.reuse, RZ, PT ;  /* 0x000000ff0800720b */ /* 0x040fe20003f04000 */
[----:B------:R1:W2:Y:S01]  /*09f0*/  FRND R11, R24 ;  /* 0x00000018000b7307 */ /* 0x0002a20000201000 */
[C---:B------:R-:W-:Y:S02]  /*0a00*/  FSETP.NEU.AND P3, PT, R25.reuse, 128, PT ;  /* 0x430000001900780b */ /* 0x040fe40003f6d000 */
[----:B------:R-:W-:Y:S01]  /*0a10*/  FSEL R26, R8, R23, P0 ;  /* 0x00000017081a7208 */ /* 0x000fe20000000000 */
[----:B------:R-:W-:Y:S01]  /*0a20*/  FFMA.FTZ R23, -R25, 1.428606765330187045e-06, R20 ;  /* 0x35bfbe8e19177823 */ /* 0x000fe20000010114 */
[----:B------:R-:W-:Y:S01]  /*0a30*/  FSETP.GT.AND P1, PT, R9, RZ, PT ;  /* 0x000000ff0900720b */ /* 0x000fe20003f24000 */
[----:B------:R-:W-:Y:S01]  /*0a40*/  FMUL R20, R7, 1.4426950216293334961 ;  /* 0x3fb8aa3b07147820 */ /* 0x000fe20000400000 */
[----:B------:R-:W-:Y:S01]  /*0a50*/  FSEL R8, R25, 127, P3 ;  /* 0x42fe000019087808 */ /* 0x000fe20001800000 */
[----:B------:R-:W-:Y:S01]  /*0a60*/  STS [R13], R26 ;  /* 0x0000001a0d007388 */ /* 0x000fe20000000800 */
[----:B------:R-:W-:Y:S01]  /*0a70*/  FSEL R25, R9, R18, P1 ;  /* 0x0000001209197208 */ /* 0x000fe20000800000 */
[C---:B------:R-:W-:Y:S01]  /*0a80*/  FFMA.FTZ R18, R23.reuse, R16, 0.0083824126049876213074 ;  /* 0x3c09566317127423 */ /* 0x040fe20000010010 */
[----:B------:R-:W-:Y:S01]  /*0a90*/  FSETP.GT.AND P0, PT, R10, RZ, PT ;  /* 0x000000ff0a00720b */ /* 0x000fe20003f04000 */
[----:B------:R-:W3:Y:S01]  /*0aa0*/  MUFU.EX2 R9, R8 ;  /* 0x0000000800097308 */ /* 0x000ee20000000800 */
[----:B------:R-:W-:Y:S01]  /*0ab0*/  FSETP.GEU.AND P5, PT, R8, -25, PT ;  /* 0xc1c800000800780b */ /* 0x000fe20003fae000 */
[C---:B------:R-:W-:Y:S01]  /*0ac0*/  FFMA.FTZ R18, R23.reuse, R18, 0.041667830199003219604 ;  /* 0x3d2aabe317127423 */ /* 0x040fe20000010012 */
[----:B------:R-:W-:Y:S01]  /*0ad0*/  FSEL R28, R10, R19, P0 ;  /* 0x000000130a1c7208 */ /* 0x000fe20000000000 */
[C---:B------:R-:W-:Y:S01]  /*0ae0*/  FMUL R10, R6.reuse, 1.4426950216293334961 ;  /* 0x3fb8aa3b060a7820 */ /* 0x040fe20000400000 */
[----:B------:R-:W-:Y:S01]  /*0af0*/  FADD.FTZ R19, |R6|, -RZ ;  /* 0x800000ff06137221 */ /* 0x000fe20000010200 */
[----:B------:R-:W-:Y:S01]  /*0b00*/  FFMA.FTZ R22, R23, R18, 0.16666397452354431152 ;  /* 0x3e2aa9f617167423 */ /* 0x000fe20000010012 */
[----:B------:R-:W-:Y:S01]  /*0b10*/  FADD.FTZ R18, |R5|, -RZ ;  /* 0x800000ff05127221 */ /* 0x000fe20000010200 */
[----:B------:R-:W4:Y:S01]  /*0b20*/  FRND R20, R20 ;  /* 0x0000001400147307 */ /* 0x000f220000201000 */
[----:B------:R-:W-:Y:S01]  /*0b30*/  STS [R12+0x80], R25 ;  /* 0x000080190c007388 */ /* 0x000fe20000000800 */
[----:B-1----:R-:W-:Y:S01]  /*0b40*/  FFMA.FTZ R24, R23, R22, 0.49999994039535522461 ;  /* 0x3efffffe17187423 */ /* 0x002fe20000010016 */
[----:B------:R-:W-:Y:S01]  /*0b50*/  FSETP.GEU.AND P2, PT, R19, 0.40999999642372131348, PT ;  /* 0x3ed1eb851300780b */ /* 0x000fe20003f4e000 */
[----:B------:R-:W-:Y:S01]  /*0b60*/  FADD.FTZ R22, |R7|, -RZ ;  /* 0x800000ff07167221 */ /* 0x000fe20000010200 */
[----:B------:R-:W-:Y:S01]  /*0b70*/  FSETP.GEU.AND P0, PT, R18, 0.40999999642372131348, PT ;  /* 0x3ed1eb851200780b */ /* 0x000fe20003f0e000 */
[----:B------:R-:W-:Y:S01]  /*0b80*/  FMUL R24, R23, R24 ;  /* 0x0000001817187220 */ /* 0x000fe20000400000 */
[----:B------:R-:W-:Y:S01]  /*0b90*/  STS [R15+0x100], R28 ;  /* 0x0001001c0f007388 */ /* 0x000fe20000000800 */
[----:B------:R-:W1:Y:S01]  /*0ba0*/  FRND R10, R10 ;  /* 0x0000000a000a7307 */ /* 0x000e620000201000 */
[----:B--2---:R-:W-:Y:S01]  /*0bb0*/  FSEL R18, R11, RZ, P0 ;  /* 0x000000ff0b127208 */ /* 0x004fe20000000000 */
[----:B------:R-:W-:Y:S01]  /*0bc0*/  FFMA.FTZ R24, R23, R24, R23 ;  /* 0x0000001817187223 */ /* 0x000fe20000010017 */
[----:B------:R1:W-:Y:S01]  /*0bd0*/  STS [R14+0x180], R21 ;  /* 0x000180150e007388 */ /* 0x0003e20000000800 */
[----:B------:R-:W-:Y:S01]  /*0be0*/  FSETP.GEU.AND P1, PT, R22, 0.40999999642372131348, PT ;  /* 0x3ed1eb851600780b */ /* 0x000fe20003f2e000 */
[----:B---3--:R-:W-:Y:S01]  /*0bf0*/  FADD R22, R9, -1 ;  /* 0xbf80000009167421 */ /* 0x008fe20000000000 */
[C---:B------:R-:W-:Y:S01]  /*0c00*/  FFMA.FTZ R19, -R18.reuse, 0.693145751953125, R5 ;  /* 0x3f31720012137823 */ /* 0x040fe20000010105 */
[----:B------:R-:W-:-:S02]  /*0c10*/  FSETP.NEU.AND P0, PT, R18, 128, PT ;  /* 0x430000001200780b */ /* 0x000fc40003f0d000 */
[----:B------:R-:W-:Y:S01]  /*0c20*/  FSETP.GT.AND P4, PT, R8, 128, PT ;  /* 0x430000000800780b */ /* 0x000fe20003f84000 */
[----:B------:R-:W-:Y:S01]  /*0c30*/  FFMA.FTZ R19, -R18, 1.428606765330187045e-06, R19 ;  /* 0x35bfbe8e12137823 */ /* 0x000fe20000010113 */
[----:B------:R-:W-:Y:S01]  /*0c40*/  FFMA.FTZ R8, R9, R24, R22 ;  /* 0x0000001809087223 */ /* 0x000fe20000010016 */
[----:B----4-:R-:W-:Y:S02]  /*0c50*/  FSEL R20, R20, RZ, P1 ;  /* 0x000000ff14147208 */ /* 0x010fe40000800000 */
[----:B------:R-:W-:Y:S01]  /*0c60*/  FSETP.NEU.AND P6, PT, R4, RZ, PT ;  /* 0x000000ff0400720b */ /* 0x000fe20003fcd000 */
[----:B------:R-:W-:Y:S01]  /*0c70*/  @!P3 FADD R8, R8, R8 ;  /* 0x000000080808b221 */ /* 0x000fe20000000000 */
[----:B-1----:R-:W-:Y:S01]  /*0c80*/  FSEL R21, R10, RZ, P2 ;  /* 0x000000ff0a157208 */ /* 0x002fe20001000000 */
[----:B------:R-:W-:Y:S01]  /*0c90*/  FFMA.FTZ R11, -R20, 0.693145751953125, R7 ;  /* 0x3f317200140b7823 */ /* 0x000fe20000010107 */
[----:B------:R-:W-:Y:S01]  /*0ca0*/  FSEL R10, R18, 127, P0 ;  /* 0x42fe0000120a7808 */ /* 0x000fe20000000000 */
[----:B------:R-:W-:Y:S01]  /*0cb0*/  FFMA.FTZ R18, R19, R16, 0.0083824126049876213074 ;  /* 0x3c09566313127423 */ /* 0x000fe20000010010 */
[----:B------:R-:W-:Y:S01]  /*0cc0*/  FSEL R8, R8, +INF , !P4 ;  /* 0x7f80000008087808 */ /* 0x000fe20006000000 */
[----:B------:R-:W-:Y:S01]  /*0cd0*/  FFMA.FTZ R22, -R21, 0.693145751953125, R6 ;  /* 0x3f31720015167823 */ /* 0x000fe20000010106 */
[C---:B------:R-:W-:Y:S01]  /*0ce0*/  FFMA.FTZ R11, -R20.reuse, 1.428606765330187045e-06, R11 ;  /* 0x35bfbe8e140b7823 */ /* 0x040fe2000001010b */
[----:B------:R-:W-:Y:S01]  /*0cf0*/  FFMA.FTZ R24, R19, R18, 0.041667830199003219604 ;  /* 0x3d2aabe313187423 */ /* 0x000fe20000010012 */
[C---:B------:R-:W-:Y:S01]  /*0d00*/  FSETP.NEU.AND P1, PT, R21.reuse, 128, PT ;  /* 0x430000001500780b */ /* 0x040fe20003f2d000 */
[----:B------:R-:W-:Y:S01]  /*0d10*/  FFMA.FTZ R9, -R21, 1.428606765330187045e-06, R22 ;  /* 0x35bfbe8e15097823 */ /* 0x000fe20000010116 */
[----:B------:R-:W-:Y:S01]  /*0d20*/  FSETP.NEU.AND P4, PT, R20, 128, PT ;  /* 0x430000001400780b */ /* 0x000fe20003f8d000 */
[----:B------:R-:W-:Y:S01]  /*0d30*/  FFMA.FTZ R24, R19, R24, 0.16666397452354431152 ;  /* 0x3e2aa9f613187423 */ /* 0x000fe20000010018 */
[C---:B------:R-:W-:Y:S01]  /*0d40*/  FSETP.GEU.AND P2, PT, R10.reuse, -25, PT ;  /* 0xc1c800000a00780b */ /* 0x040fe20003f4e000 */
[----:B------:R-:W-:Y:S01]  /*0d50*/  FFMA.FTZ R22, R9, R16, 0.0083824126049876213074 ;  /* 0x3c09566309167423 */ /* 0x000fe20000010010 */
[----:B------:R-:W-:Y:S01]  /*0d60*/  FSETP.GT.AND P3, PT, R10, 128, PT ;  /* 0x430000000a00780b */ /* 0x000fe20003f64000 */
[----:B------:R-:W-:Y:S01]  /*0d70*/  FFMA.FTZ R24, R19, R24, 0.49999994039535522461 ;  /* 0x3efffffe13187423 */ /* 0x000fe20000010018 */
[----:B------:R-:W1:Y:S01]  /*0d80*/  MUFU.EX2 R10, R10 ;  /* 0x0000000a000a7308 */ /* 0x000e620000000800 */
[----:B------:R-:W-:Y:S01]  /*0d90*/  FFMA.FTZ R26, R11, R16, 0.0083824126049876213074 ;  /* 0x3c0956630b1a7423 */ /* 0x000fe20000010010 */
[----:B------:R-:W-:Y:S01]  /*0da0*/  FSEL R18, R21, 127, P1 ;  /* 0x42fe000015127808 */ /* 0x000fe20000800000 */
[----:B------:R-:W-:Y:S01]  /*0db0*/  FMUL R24, R19, R24 ;  /* 0x0000001813187220 */ /* 0x000fe20000400000 */
[----:B------:R-:W-:Y:S01]  /*0dc0*/  FFMA.FTZ R22, R9, R22, 0.041667830199003219604 ;  /* 0x3d2aabe309167423 */ /* 0x000fe20000010016 */
[----:B------:R-:W-:Y:S01]  /*0dd0*/  FSEL R20, R20, 127, P4 ;  /* 0x42fe000014147808 */ /* 0x000fe20002000000 */
[----:B------:R-:W-:Y:S01]  /*0de0*/  FFMA.FTZ R26, R11, R26, 0.041667830199003219604 ;  /* 0x3d2aabe30b1a7423 */ /* 0x000fe2000001001a */
[----:B------:R-:W-:Y:S01]  /*0df0*/  FFMA.FTZ R21, R19, R24, R19 ;  /* 0x0000001813157223 */ /* 0x000fe20000010013 */
[----:B------:R-:W2:Y:S01]  /*0e00*/  MUFU.EX2 R16, R18 ;  /* 0x0000001200107308 */ /* 0x000ea20000000800 */
[----:B------:R-:W-:Y:S01]  /*0e10*/  FFMA.FTZ R22, R9, R22, 0.16666397452354431152 ;  /* 0x3e2aa9f609167423 */ /* 0x000fe20000010016 */
[----:B------:R-:W-:-:S03]  /*0e20*/  FFMA.FTZ R26, R11, R26, 0.16666397452354431152 ;  /* 0x3e2aa9f60b1a7423 */ /* 0x000fc6000001001a */
[----:B------:R-:W-:Y:S01]  /*0e30*/  FFMA.FTZ R22, R9, R22, 0.49999994039535522461 ;  /* 0x3efffffe09167423 */ /* 0x000fe20000010016 */
[----:B------:R-:W-:Y:S01]  /*0e40*/  FFMA.FTZ R26, R11, R26, 0.49999994039535522461 ;  /* 0x3efffffe0b1a7423 */ /* 0x000fe2000001001a */
[C---:B-1----:R-:W-:Y:S01]  /*0e50*/  FADD R27, R10.reuse, -1 ;  /* 0xbf8000000a1b7421 */ /* 0x042fe20000000000 */
[----:B------:R-:W1:Y:S01]  /*0e60*/  MUFU.EX2 R19, R20 ;  /* 0x0000001400137308 */ /* 0x000e620000000800 */
[----:B------:R-:W-:Y:S01]  /*0e70*/  FMUL R22, R9, R22 ;  /* 0x0000001609167220 */ /* 0x000fe20000400000 */
[----:B------:R-:W-:Y:S01]  /*0e80*/  FMUL R26, R11, R26 ;  /* 0x0000001a0b1a7220 */ /* 0x000fe20000400000 */
[----:B------:R-:W-:Y:S02]  /*0e90*/  FFMA.FTZ R10, R10, R21, R27 ;  /* 0x000000150a0a7223 */ /* 0x000fe4000001001b */
[----:B------:R-:W-:Y:S01]  /*0ea0*/  FFMA.FTZ R23, R9, R22, R9 ;  /* 0x0000001609177223 */ /* 0x000fe20000010009 */
[----:B------:R-:W-:Y:S01]  /*0eb0*/  FADD R9, R4, R4 ;  /* 0x0000000404097221 */ /* 0x000fe20000000000 */
[----:B------:R-:W-:Y:S01]  /*0ec0*/  @P6 FSEL R9, R8, -1, P5 ;  /* 0xbf80000008096808 */ /* 0x000fe20002800000 */
[----:B--2---:R-:W-:Y:S01]  /*0ed0*/  FADD R25, R16, -1 ;  /* 0xbf80000010197421 */ /* 0x004fe20000000000 */
[----:B------:R-:W-:Y:S01]  /*0ee0*/  FFMA.FTZ R26, R11, R26, R11 ;  /* 0x0000001a0b1a7223 */ /* 0x000fe2000001000b */
[----:B------:R-:W-:Y:S01]  /*0ef0*/  @!P0 FADD R10, R10, R10 ;  /* 0x0000000a0a0a8221 */ /* 0x000fe20000000000 */
[----:B------:R-:W-:Y:S01]  /*0f00*/  FSETP.NEU.AND P0, PT, R6, RZ, PT ;  /* 0x000000ff0600720b */ /* 0x000fe20003f0d000 */
[----:B------:R-:W-:Y:S01]  /*0f10*/  FFMA.FTZ R16, R16, R23, R25 ;  /* 0x0000001710107223 */ /* 0x000fe20000010019 */
[----:B------:R-:W-:Y:S01]  /*0f20*/  FSETP.NEU.AND P5, PT, R5, RZ, PT ;  /* 0x000000ff0500720b */ /* 0x000fe20003fad000 */
[----:B------:R-:W-:Y:S01]  /*0f30*/  FADD R11, R6, R6 ;  /* 0x00000006060b7221 */ /* 0x000fe20000000000 */
[----:B-1----:R-:W-:Y:S01]  /*0f40*/  FADD R8, R19, -1 ;  /* 0xbf80000013087421 */ /* 0x002fe20000000000 */
[----:B------:R-:W-:Y:S01]  /*0f50*/  @!P1 FADD R16, R16, R16 ;  /* 0x0000001010109221 */ /* 0x000fe20000000000 */
[----:B------:R-:W-:-:S02]  /*0f60*/  FSETP.GT.AND P1, PT, R18, 128, PT ;  /* 0x430000001200780b */ /* 0x000fc40003f24000 */
[----:B------:R-:W-:Y:S01]  /*0f70*/  FFMA.FTZ R19, R19, R26, R8 ;  /* 0x0000001a13137223 */ /* 0x000fe20000010008 */
[----:B------:R-:W-:Y:S01]  /*0f80*/  FSEL R10, R10, +INF , !P3 ;  /* 0x7f8000000a0a7808 */ /* 0x000fe20005800000 */
[----:B------:R-:W-:Y:S01]  /*0f90*/  FADD R8, R5, R5 ;  /* 0x0000000505087221 */ /* 0x000fe20000000000 */
[----:B------:R-:W-:Y:S01]  /*0fa0*/  FSETP.GEU.AND P6, PT, R18, -25, PT ;  /* 0xc1c800001200780b */ /* 0x000fe20003fce000 */
[----:B------:R-:W-:Y:S01]  /*0fb0*/  @!P4 FADD R19, R19, R19 ;  /* 0x000000131313c221 */ /* 0x000fe20000000000 */
[----:B------:R-:W-:Y:S02]  /*0fc0*/  FSETP.NEU.AND P4, PT, R7, RZ, PT ;  /* 0x000000ff0700720b */ /* 0x000fe40003f8d000 */
[----:B------:R-:W-:Y:S02]  /*0fd0*/  FSETP.GT.AND P3, PT, R20, 128, PT ;  /* 0x430000001400780b */ /* 0x000fe40003f64000 */
[----:B------:R-:W-:Y:S02]  /*0fe0*/  FSEL R16, R16, +INF , !P1 ;  /* 0x7f80000010107808 */ /* 0x000fe40004800000 */
[----:B------:R-:W-:-:S02]  /*0ff0*/  FSETP.GEU.AND P1, PT, R20, -25, PT ;  /* 0xc1c800001400780b */ /* 0x000fc40003f2e000 */
[----:B------:R-:W-:Y:S02]  /*1000*/  @P0 FSEL R11, R16, -1, P6 ;  /* 0xbf800000100b0808 */ /* 0x000fe40003000000 */
[----:B------:R-:W-:Y:S02]  /*1010*/  FSEL R19, R19, +INF , !P3 ;  /* 0x7f80000013137808 */ /* 0x000fe40005800000 */
[----:B------:R-:W-:Y:S02]  /*1020*/  FSETP.GT.AND P0, PT, R4, RZ, PT ;  /* 0x000000ff0400720b */ /* 0x000fe40003f04000 */
[----:B------:R-:W-:Y:S02]  /*1030*/  @P5 FSEL R8, R10, -1, P2 ;  /* 0xbf8000000a085808 */ /* 0x000fe40001000000 */
[----:B------:R-:W-:Y:S02]  /*1040*/  FSETP.GT.AND P2, PT, R5, RZ, PT ;  /* 0x000000ff0500720b */ /* 0x000fe40003f44000 */
[----:B------:R-:W-:Y:S01]  /*1050*/  FSEL R10, R19, -1, P1 ;  /* 0xbf800000130a7808 */ /* 0x000fe20000800000 */
[----:B------:R-:W-:Y:S01]  /*1060*/  @!P4 FADD R10, R7, R7 ;  /* 0x00000007070ac221 */ /* 0x000fe20000000000 */
[----:B------:R-:W-:-:S02]  /*1070*/  FSEL R16, R4, R9, P0 ;  /* 0x0000000904107208 */ /* 0x000fc40000000000 */
[C---:B------:R-:W-:Y:S02]  /*1080*/  FSETP.GT.AND P1, PT, R6.reuse, RZ, PT ;  /* 0x000000ff0600720b */ /* 0x040fe40003f24000 */
[----:B------:R-:W-:Y:S01]  /*1090*/  FSETP.GT.AND P0, PT, R7, RZ, PT ;  /* 0x000000ff0700720b */ /* 0x000fe20003f04000 */
[----:B------:R-:W-:Y:S01]  /*10a0*/  STS [R13+0x40], R16 ;  /* 0x000040100d007388 */ /* 0x000fe20000000800 */
[----:B------:R-:W-:Y:S01]  /*10b0*/  FSEL R21, R5, R8, P2 ;  /* 0x0000000805157208 */ /* 0x000fe20001000000 */
[C---:B------:R-:W-:Y:S01]  /*10c0*/  IMAD.SHL.U32 R5, R17.reuse, 0x2, RZ ;  /* 0x0000000211057824 */ /* 0x040fe200078e00ff */
[----:B------:R-:W-:Y:S02]  /*10d0*/  SHF.L.U32 R9, R17, 0x2, RZ ;  /* 0x0000000211097819 */ /* 0x000fe400000006ff */
[----:B------:R-:W-:Y:S01]  /*10e0*/  FSEL R18, R6, R11, P1 ;  /* 0x0000000b06127208 */ /* 0x000fe20000800000 */
[----:B------:R1:W-:Y:S01]  /*10f0*/  STS [R12+0xc0], R21 ;  /* 0x0000c0150c007388 */ /* 0x0003e20000000800 */
[----:B------:R-:W-:-:S02]  /*1100*/  FSEL R17, R7, R10, P0 ;  /* 0x0000000a07117208 */ /* 0x000fc40000000000 */
[----:B------:R-:W-:Y:S01]  /*1110*/  LOP3.LUT R5, R5, 0xf0, RZ, 0xc0, !PT ;  /* 0x000000f005057812 */ /* 0x000fe200078ec0ff */
[----:B------:R-:W-:Y:S01]  /*1120*/  STS [R15+0x140], R18 ;  /* 0x000140120f007388 */ /* 0x000fe20000000800 */
[----:B------:R-:W-:Y:S01]  /*1130*/  LOP3.LUT R8, R9, 0x1fc, RZ, 0xc0, !PT ;  /* 0x000001fc09087812 */ /* 0x000fe200078ec0ff */
[----:B------:R-:W2:Y:S01]  /*1140*/  LDC.64 R10, c[0x0][0x218] ;  /* 0x00008600ff0a7b82 */ /* 0x000ea20000000a00 */
[----:B------:R-:W-:Y:S01]  /*1150*/  LOP3.LUT R2, R2, 0x1c, R9, 0xf8, !PT ;  /* 0x0000001c02027812 */ /* 0x000fe200078ef809 */
[----:B------:R-:W-:Y:S01]  /*1160*/  STS [R14+0x1c0], R17 ;  /* 0x0001c0110e007388 */ /* 0x000fe20000000800 */
[----:B------:R-:W-:Y:S01]  /*1170*/  VIADD R5, R5, UR4 ;  /* 0x0000000405057c36 */ /* 0x000fe20008000000 */
[C---:B-1----:R-:W-:Y:S02]  /*1180*/  LOP3.LUT R12, R8.reuse, 0x200, RZ, 0xfc, !PT ;  /* 0x00000200080c7812 */ /* 0x042fe400078efcff */
[----:B------:R-:W-:Y:S01]  /*1190*/  SHF.R.S32.HI R9, RZ, 0x1f, R2 ;  /* 0x0000001fff097819 */ /* 0x000fe20000011402 */
[----:B------:R-:W-:Y:S01]  /*11a0*/  IMAD R5, R8, 0x4, R5 ;  /* 0x0000000408057824 */ /* 0x000fe200078e0205 */
[----:B------:R-:W-:Y:S01]  /*11b0*/  BAR.SYNC.DEFER_BLOCKING 0x0 ;  /* 0x0000000000007b1d */ /* 0x000fe20000010000 */
[----:B------:R-:W-:-:S02]  /*11c0*/  ISETP.GE.AND P0, PT, R2, 0x200, PT ;  /* 0x000002000200780c */ /* 0x000fc40003f06270 */
[----:B------:R-:W-:Y:S02]  /*11d0*/  LEA.HI R9, R9, R2, RZ, 0x7 ;  /* 0x0000000209097211 */ /* 0x000fe400078f38ff */
[----:B------:R-:W-:Y:S02]  /*11e0*/  SHF.R.U32.HI R12, RZ, 0x1, R12 ;  /* 0x00000001ff0c7819 */ /* 0x000fe4000001160c */
[C---:B------:R-:W-:Y:S02]  /*11f0*/  SHF.L.U32 R16, R9.reuse, 0x8, RZ ;  /* 0x0000000809107819 */ /* 0x040fe400000006ff */
[----:B------:R-:W-:Y:S02]  /*1200*/  LOP3.LUT R13, R9, 0xffffff80, RZ, 0xc0, !PT ;  /* 0xffffff80090d7812 */ /* 0x000fe400078ec0ff */
[----:B------:R-:W-:Y:S02]  /*1210*/  LOP3.LUT R16, R16, 0xffff8000, RZ, 0xc0, !PT ;  /* 0xffff800010107812 */ /* 0x000fe400078ec0ff */
[----:B------:R-:W-:-:S02]  /*1220*/  LOP3.LUT R9, R3, R0, RZ, 0xfc, !PT ;  /* 0x0000000003097212 */ /* 0x000fc400078efcff */
[----:B------:R-:W-:Y:S02]  /*1230*/  LOP3.LUT R0, R3, 0x10, R0, 0xfe, !PT ;  /* 0x0000001003007812 */ /* 0x000fe400078efe00 */
[----:B------:R-:W-:Y:S02]  /*1240*/  IADD3 R13, R16, R2, -R13 ;  /* 0x00000002100d7210 */ /* 0x000fe40007ffe80d */
[C---:B------:R-:W-:Y:S02]  /*1250*/  ISETP.LT.AND P1, PT, R9.reuse, 0x100, !P0 ;  /* 0x000001000900780c */ /* 0x040fe40004721270 */
[----:B------:R-:W-:Y:S01]  /*1260*/  ISETP.LT.AND P0, PT, R0, 0x100, !P0 ;  /* 0x000001000000780c */ /* 0x000fe20004701270 */
[----:B------:R-:W-:Y:S01]  /*1270*/  IMAD R3, R9, 0x80, R13 ;  /* 0x0000008009037824 */ /* 0x000fe200078e020d */
[----:B------:R-:W-:Y:S01]  /*1280*/  LOP3.LUT R12, R12, 0x1f0, RZ, 0xc0, !PT ;  /* 0x000001f00c0c7812 */ /* 0x000fe200078ec0ff */
[----:B------:R-:W1:Y:S02]  /*1290*/  LDS.128 R4, [R5] ;  /* 0x0000000005047984 */ /* 0x000e640000000c00 */
[----:B--2---:R-:W-:-:S04]  /*12a0*/  IMAD.WIDE R2, R3, 0x4, R10 ;  /* 0x0000000403027825 */ /* 0x004fc800078e020a */
[----:B------:R-:W-:-:S05]  /*12b0*/  VIADD R9, R12, UR4 ;  /* 0x000000040c097c36 */ /* 0x000fca0008000000 */
[----:B------:R-:W-:Y:S01]  /*12c0*/  LEA R9, R8, R9, 0x2 ;  /* 0x0000000908097211 */ /* 0x000fe200078e10ff */
[----:B-1----:R1:W-:Y:S01]  /*12d0*/  @P1 STG.E.128 desc[UR6][R2.64], R4 ;  /* 0x0000000402001986 */ /* 0x0023e2000c101d06 */
[----:B------:R-:W-:Y:S05]  /*12e0*/  @!P0 EXIT ;  /* 0x000000000000894d */ /* 0x000fea0003800000 */
[----:B-1----:R-:W0:Y:S01]  /*12f0*/  LDS.128 R4, [R9+0x800] ;  /* 0x0008000009047984 */ /* 0x002e220000000c00 */
[----:B------:R-:W-:-:S04]  /*1300*/  IMAD R13, R0, 0x80, R13 ;  /* 0x00000080000d7824 */ /* 0x000fc800078e020d */
[----:B------:R-:W-:-:S05]  /*1310*/  IMAD.WIDE R10, R13, 0x4, R10 ;  /* 0x000000040d0a7825 */ /* 0x000fca00078e020a */
[----:B0-----:R-:W-:Y:S01]  /*1320*/  STG.E.128 desc[UR6][R10.64], R4 ;  /* 0x000000040a007986 */ /* 0x001fe2000c101d06 */
[----:B------:R-:W-:Y:S05]  /*1330*/  EXIT ;  /* 0x000000000000794d */ /* 0x000fea0003800000 */
.L_x_0:
[----:B------:R-:W-:-:S00]  /*1340*/  BRA `(.L_x_0) ;  /* 0xfffffffc00fc7947 */ /* 0x000fc0000383ffff */
[----:B------:R-:W-:-:S00]  /*1350*/  NOP ;  /* 0x0000000000007918 */ /* 0x000fc00000000000 */
        /* <DEDUP_REMOVED lines=10> */
.L_x_1:


//--------------------- .nv.global.init           --------------------------
	.section	.nv.global.init,"aw",@progbits
.nv.global.init:
	.type		_$_str,@object
	.size		_$_str,(.L_0 - _$_str)
_$_str:
        /*0000*/ 	.byte	0x5f, 0x5f, 0x43, 0x55, 0x44, 0x41, 0x5f, 0x46, 0x54, 0x5a, 0x00
.L_0:


//--------------------- .nv.shared.triton_poi_fused_elu_24 --------------------------
	.section	.nv.shared.triton_poi_fused_elu_24,"aw",@nobits
	.sectionflags	@""
	.align	16
	.zero		1024


//--------------------- .nv.constant0.triton_poi_fused_elu_24 --------------------------
	.section	.nv.constant0.triton_poi_fused_elu_24,"a",@progbits
	.sectionflags	@""
	.align	4
.nv.constant0.triton_poi_fused_elu_24:
	.zero		552
